	.headerflags	@"EF_CUDA_TEXMODE_UNIFIED EF_CUDA_64BIT_ADDRESS EF_CUDA_ACCELERATORS EF_CUDA_SM90 EF_CUDA_VIRTUAL_SM(EF_CUDA_SM90)"
	.elftype	@"ET_EXEC"


//--------------------- .nv.info                  --------------------------
	.section	.nv.info,"",@"SHT_CUDA_INFO"
	.align	4


	//----- nvinfo : EIATTR_REGCOUNT
	.align		4
        /*0000*/ 	.byte	0x04, 0x2f
        /*0002*/ 	.short	(.L_1 - .L_0)
	.align		4
.L_0:
        /*0004*/ 	.word	index@(triton_poi_fused_add_exp_mul_0)
        /*0008*/ 	.word	0x00000010


	//----- nvinfo : EIATTR_MIN_STACK_SIZE
	.align		4
.L_1:
        /*000c*/ 	.byte	0x04, 0x12
        /*000e*/ 	.short	(.L_3 - .L_2)
	.align		4
.L_2:
        /*0010*/ 	.word	index@(triton_poi_fused_add_exp_mul_0)
        /*0014*/ 	.word	0x00000000


	//----- nvinfo : EIATTR_FRAME_SIZE
	.align		4
.L_3:
        /*0018*/ 	.byte	0x04, 0x11
        /*001a*/ 	.short	(.L_5 - .L_4)
	.align		4
.L_4:
        /*001c*/ 	.word	index@(triton_poi_fused_add_exp_mul_0)
        /*0020*/ 	.word	0x00000000


	//----- nvinfo : EIATTR_MIN_STACK_SIZE
	.align		4
.L_5:
        /*0024*/ 	.byte	0x04, 0x12
        /*0026*/ 	.short	(.L_7 - .L_6)
	.align		4
.L_6:
        /*0028*/ 	.word	index@(triton_poi_fused_add_exp_mul_0)
        /*002c*/ 	.word	0x00000000
.L_7:


//--------------------- .nv.info.triton_poi_fused_add_exp_mul_0 --------------------------
	.section	.nv.info.triton_poi_fused_add_exp_mul_0,"",@"SHT_CUDA_INFO"
	.sectionflags	@""
	.align	4


	//----- nvinfo : EIATTR_CUDA_API_VERSION
	.align		4
        /*0000*/ 	.byte	0x04, 0x37
        /*0002*/ 	.short	(.L_9 - .L_8)
.L_8:
        /*0004*/ 	.word	0x0000007c


	//----- nvinfo : EIATTR_KPARAM_INFO
	.align		4
.L_9:
        /*0008*/ 	.byte	0x04, 0x17
        /*000a*/ 	.short	(.L_11 - .L_10)
.L_10:
        /*000c*/ 	.word	0x00000000
        /*0010*/ 	.short	0x0004
        /*0012*/ 	.short	0x0020
        /*0014*/ 	.byte	0x00, 0xf0, 0x11, 0x00


	//----- nvinfo : EIATTR_KPARAM_INFO
	.align		4
.L_11:
        /*0018*/ 	.byte	0x04, 0x17
        /*001a*/ 	.short	(.L_13 - .L_12)
.L_12:
        /*001c*/ 	.word	0x00000000
        /*0020*/ 	.short	0x0003
        /*0022*/ 	.short	0x0018
        /*0024*/ 	.byte	0x00, 0xf4, 0x21, 0x00


	//----- nvinfo : EIATTR_KPARAM_INFO
	.align		4
.L_13:
        /*0028*/ 	.byte	0x04, 0x17
        /*002a*/ 	.short	(.L_15 - .L_14)
.L_14:
        /*002c*/ 	.word	0x00000000
        /*0030*/ 	.short	0x0002
        /*0032*/ 	.short	0x0010
        /*0034*/ 	.byte	0x00, 0xf4, 0x21, 0x00


	//----- nvinfo : EIATTR_KPARAM_INFO
	.align		4
.L_15:
        /*0038*/ 	.byte	0x04, 0x17
        /*003a*/ 	.short	(.L_17 - .L_16)
.L_16:
        /*003c*/ 	.word	0x00000000
        /*0040*/ 	.short	0x0001
        /*0042*/ 	.short	0x0008
        /*0044*/ 	.byte	0x00, 0xf4, 0x21, 0x00


	//----- nvinfo : EIATTR_KPARAM_INFO
	.align		4
.L_17:
        /*0048*/ 	.byte	0x04, 0x17
        /*004a*/ 	.short	(.L_19 - .L_18)
.L_18:
        /*004c*/ 	.word	0x00000000
        /*0050*/ 	.short	0x0000
        /*0052*/ 	.short	0x0000
        /*0054*/ 	.byte	0x00, 0xf4, 0x21, 0x00


	//----- nvinfo : EIATTR_SPARSE_MMA_MASK
	.align		4
.L_19:
        /*0058*/ 	.byte	0x03, 0x50
        /*005a*/ 	.short	0x0000


	//----- nvinfo : EIATTR_MAXREG_COUNT
	.align		4
        /*005c*/ 	.byte	0x03, 0x1b
        /*005e*/ 	.short	0x00ff


	//----- nvinfo : EIATTR_EXIT_INSTR_OFFSETS
	.align		4
        /*0060*/ 	.byte	0x04, 0x1c
        /*0062*/ 	.short	(.L_21 - .L_20)


	//   ....[0]....
.L_20:
        /*0064*/ 	.word	0x000001d0


	//   ....[1]....
        /*0068*/ 	.word	0x000001f0


	//----- nvinfo : EIATTR_REQNTID
	.align		4
.L_21:
        /*006c*/ 	.byte	0x04, 0x10
        /*006e*/ 	.short	(.L_23 - .L_22)
.L_22:
        /*0070*/ 	.word	0x00000020
        /*0074*/ 	.word	0x00000001
        /*0078*/ 	.word	0x00000001


	//----- nvinfo : EIATTR_CBANK_PARAM_SIZE
	.align		4
.L_23:
        /*007c*/ 	.byte	0x03, 0x19
        /*007e*/ 	.short	0x0024


	//----- nvinfo : EIATTR_PARAM_CBANK
	.align		4
        /*0080*/ 	.byte	0x04, 0x0a
        /*0082*/ 	.short	(.L_25 - .L_24)
	.align		4
.L_24:
        /*0084*/ 	.word	index@(.nv.constant0.triton_poi_fused_add_exp_mul_0)
        /*0088*/ 	.short	0x0210
        /*008a*/ 	.short	0x0024


	//----- nvinfo : EIATTR_SW_WAR
	.align		4
.L_25:
        /*008c*/ 	.byte	0x04, 0x36
        /*008e*/ 	.short	(.L_27 - .L_26)
.L_26:
        /*0090*/ 	.word	0x00000008
.L_27:


//--------------------- .nv.callgraph             --------------------------
	.section	.nv.callgraph,"",@"SHT_CUDA_CALLGRAPH"
	.align	4
	.sectionentsize	8
	.align		4
        /*0000*/ 	.word	0x00000000
	.align		4
        /*0004*/ 	.word	0xffffffff
	.align		4
        /*0008*/ 	.word	0x00000000
	.align		4
        /*000c*/ 	.word	0xfffffffe
	.align		4
        /*0010*/ 	.word	0x00000000
	.align		4
        /*0014*/ 	.word	0xfffffffd
	.align		4
        /*0018*/ 	.word	0x00000000
	.align		4
        /*001c*/ 	.word	0xfffffffc


//--------------------- .text.triton_poi_fused_add_exp_mul_0 --------------------------
	.section	.text.triton_poi_fused_add_exp_mul_0,"ax",@progbits
	.align	128
        .global         triton_poi_fused_add_exp_mul_0
        .type           triton_poi_fused_add_exp_mul_0,@function
        .size           triton_poi_fused_add_exp_mul_0,(.L_x_1 - triton_poi_fused_add_exp_mul_0)
        .other          triton_poi_fused_add_exp_mul_0,@"STO_CUDA_ENTRY STV_DEFAULT"
triton_poi_fused_add_exp_mul_0:
.text.triton_poi_fused_add_exp_mul_0:
[----:B------:R-:W0:Y:S02]  /*0000*/  LDC R1, c[0x0][0x28] ;  /* 0x00000a00ff017b82 */ /* 0x000e240000000800 */
[----:B------:R-:W1:Y:S01]  /*0010*/  S2R R10, SR_TID.X ;  /* 0x00000000000a7919 */ /* 0x000e620000002100 */
[----:B------:R-:W2:Y:S01]  /*0020*/  LDC.64 R4, c[0x0][0x218] ;  /* 0x00008600ff047b82 */ /* 0x000ea20000000a00 */
[----:B------:R-:W-:Y:S01]  /*0030*/  HFMA2.MMA R8, -RZ, RZ, 0, 0 ;  /* 0x00000000ff087435 */ /* 0x000fe200000001ff */
[----:B------:R-:W-:Y:S01]  /*0040*/  ULDC.64 UR4, c[0x0][0x208] ;  /* 0x0000820000047ab9 */ /* 0x000fe20000000a00 */
[----:B------:R-:W3:Y:S05]  /*0050*/  S2R R9, SR_CTAID.X ;  /* 0x0000000000097919 */ /* 0x000eea0000002500 */
[----:B------:R-:W4:Y:S08]  /*0060*/  LDC.64 R2, c[0x0][0x210] ;  /* 0x00008400ff027b82 */ /* 0x000f300000000a00 */
[----:B------:R-:W5:Y:S01]  /*0070*/  LDC.64 R6, c[0x0][0x220] ;  /* 0x00008800ff067b82 */ /* 0x000f620000000a00 */
[----:B-1----:R-:W-:-:S04]  /*0080*/  LOP3.LUT R0, R10, 0x3, RZ, 0xc0, !PT ;  /* 0x000000030a007812 */ /* 0x002fc800078ec0ff */
[----:B---3--:R-:W-:-:S04]  /*0090*/  LEA R9, R9, R0, 0x2 ;  /* 0x0000000009097211 */ /* 0x008fc800078e10ff */
[C---:B------:R-:W-:Y:S01]  /*00a0*/  ISETP.GE.AND P0, PT, R9.reuse, 0x4, PT ;  /* 0x000000040900780c */ /* 0x040fe20003f06270 */
[----:B--2---:R-:W-:-:S12]  /*00b0*/  IMAD.WIDE R4, R9, 0x4, R4 ;  /* 0x0000000409047825 */ /* 0x004fd800078e0204 */
[----:B------:R1:W2:Y:S01]  /*00c0*/  @!P0 LDG.E R8, desc[UR4][R4.64] ;  /* 0x0000000404088981 */ /* 0x0002a2000c1e1900 */
[----:B------:R-:W-:Y:S01]  /*00d0*/  HFMA2.MMA R11, -RZ, RZ, 0, 0 ;  /* 0x00000000ff0b7435 */ /* 0x000fe200000001ff */
[----:B------:R-:W-:Y:S01]  /*00e0*/  MOV R0, RZ ;  /* 0x000000ff00007202 */ /* 0x000fe20000000f00 */
[----:B----4-:R-:W-:-:S04]  /*00f0*/  IMAD.WIDE R2, R9, 0x4, R2 ;  /* 0x0000000409027825 */ /* 0x010fc800078e0202 */
[----:B-----5:R-:W-:Y:S01]  /*0100*/  IMAD.WIDE R6, R9, 0x4, R6 ;  /* 0x0000000409067825 */ /* 0x020fe200078e0206 */
[----:B------:R-:W3:Y:S01]  /*0110*/  @!P0 LDG.E R0, desc[UR4][R2.64] ;  /* 0x0000000402008981 */ /* 0x000ee2000c1e1900 */
[----:B-1----:R-:W1:Y:S03]  /*0120*/  LDC.64 R4, c[0x0][0x228] ;  /* 0x00008a00ff047b82 */ /* 0x002e660000000a00 */
[----:B------:R-:W3:Y:S01]  /*0130*/  @!P0 LDG.E R11, desc[UR4][R6.64] ;  /* 0x00000004060b8981 */ /* 0x000ee2000c1e1900 */
[----:B------:R-:W-:-:S04]  /*0140*/  LOP3.LUT P0, RZ, R10, 0x1c, RZ, 0xc0, !PT ;  /* 0x0000001c0aff7812 */ /* 0x000fc8000780c0ff */
[C---:B------:R-:W-:Y:S01]  /*0150*/  ISETP.LT.AND P0, PT, R9.reuse, 0x4, !P0 ;  /* 0x000000040900780c */ /* 0x040fe20004701270 */
[----:B-1----:R-:W-:-:S04]  /*0160*/  IMAD.WIDE R4, R9, 0x4, R4 ;  /* 0x0000000409047825 */ /* 0x002fc800078e0204 */
[----:B--2---:R-:W-:-:S05]  /*0170*/  FMUL R8, R8, 1.4426950216293334961 ;  /* 0x3fb8aa3b08087820 */ /* 0x004fca0000400000 */
[----:B------:R-:W-:-:S13]  /*0180*/  FSETP.GEU.AND P1, PT, R8, -126, PT ;  /* 0xc2fc00000800780b */ /* 0x000fda0003f2e000 */
[----:B------:R-:W-:-:S04]  /*0190*/  @!P1 FMUL R8, R8, 0.5 ;  /* 0x3f00000008089820 */ /* 0x000fc80000400000 */
[----:B------:R-:W1:Y:S02]  /*01a0*/  MUFU.EX2 R13, R8 ;  /* 0x00000008000d7308 */ /* 0x000e640000000800 */
[----:B-1----:R-:W-:-:S04]  /*01b0*/  @!P1 FMUL R13, R13, R13 ;  /* 0x0000000d0d0d9220 */ /* 0x002fc80000400000 */
[----:B---3--:R-:W-:Y:S01]  /*01c0*/  FFMA R11, R13, R11, R0 ;  /* 0x0000000b0d0b7223 */ /* 0x008fe20000000000 */
[----:B------:R-:W-:Y:S06]  /*01d0*/  @!P0 EXIT ;  /* 0x000000000000894d */ /* 0x000fec0003800000 */
[----:B------:R-:W-:Y:S01]  /*01e0*/  STG.E desc[UR4][R4.64], R11 ;  /* 0x0000000b04007986 */ /* 0x000fe2000c101904 */
[----:B------:R-:W-:Y:S05]  /*01f0*/  EXIT ;  /* 0x000000000000794d */ /* 0x000fea0003800000 */
.L_x_0:
[----:B------:R-:W-:-:S00]  /*0200*/  BRA `(.L_x_0) ;  /* 0xfffffffc00fc7947 */ /* 0x000fc0000383ffff */
[----:B------:R-:W-:-:S00]  /*0210*/  NOP ;  /* 0x0000000000007918 */ /* 0x000fc00000000000 */
        /* <DEDUP_REMOVED lines=14> */
.L_x_1:


//--------------------- .nv.constant0.triton_poi_fused_add_exp_mul_0 --------------------------
	.section	.nv.constant0.triton_poi_fused_add_exp_mul_0,"a",@progbits
	.sectionflags	@""
	.align	4
.nv.constant0.triton_poi_fused_add_exp_mul_0:
	.zero		564
